//
// Generated by NVIDIA NVVM Compiler
//
// Compiler Build ID: CL-36424714
// Cuda compilation tools, release 13.0, V13.0.88
// Based on NVVM 20.0.0
//

.version 9.0
.target sm_100
.address_size 64

	// .globl	_Z14compute_sharedPdS_S_
// _ZZ14compute_sharedPdS_S_E8I_0_tile has been demoted

.visible .entry _Z14compute_sharedPdS_S_(
	.param .u64 .ptr .align 1 _Z14compute_sharedPdS_S__param_0,
	.param .u64 .ptr .align 1 _Z14compute_sharedPdS_S__param_1,
	.param .u64 .ptr .align 1 _Z14compute_sharedPdS_S__param_2
)
{
	.reg .pred 	%p<6>;
	.reg .b32 	%r<28>;
	.reg .b64 	%rd<17>;
	.reg .b64 	%fd<94>;
	// demoted variable
	.shared .align 8 .b8 _ZZ14compute_sharedPdS_S_E8I_0_tile[9248];
	ld.param.u64 	%rd5, [_Z14compute_sharedPdS_S__param_0];
	ld.param.u64 	%rd3, [_Z14compute_sharedPdS_S__param_1];
	ld.param.u64 	%rd4, [_Z14compute_sharedPdS_S__param_2];
	cvta.to.global.u64 	%rd1, %rd5;
	mov.u32 	%r6, %ctaid.x;
	mov.u32 	%r7, %ctaid.y;
	mov.u32 	%r8, %tid.x;
	mov.u32 	%r9, %tid.y;
	shl.b32 	%r10, %r6, 5;
	add.s32 	%r1, %r10, %r8;
	shl.b32 	%r11, %r7, 5;
	add.s32 	%r12, %r11, %r9;
	mov.u32 	%r3, %ctaid.z;
	add.s32 	%r13, %r1, -1;
	add.s32 	%r14, %r12, -1;
	max.u32 	%r15, %r13, %r14;
	setp.lt.u32 	%p1, %r15, 1024;
	setp.gt.u32 	%p2, %r15, 1023;
	mov.u32 	%r16, _ZZ14compute_sharedPdS_S_E8I_0_tile;
	mad.lo.s32 	%r17, %r9, 272, %r16;
	shl.b32 	%r18, %r8, 3;
	add.s32 	%r4, %r17, %r18;
	mad.lo.s32 	%r19, %r1, 1026, %r14;
	add.s32 	%r5, %r19, -1026;
	mov.f64 	%fd91, 0d0000000000000000;
	@%p2 bra 	$L__BB0_2;
	mul.wide.u32 	%rd6, %r5, 8;
	add.s64 	%rd7, %rd1, %rd6;
	ld.global.f64 	%fd91, [%rd7];
$L__BB0_2:
	st.shared.f64 	[%r4], %fd91;
	bar.sync 	0;
	mul.lo.s32 	%r20, %r3, 27;
	cvta.to.global.u64 	%rd8, %rd3;
	mul.wide.u32 	%rd9, %r20, 8;
	add.s64 	%rd2, %rd8, %rd9;
	ld.global.f64 	%fd12, [%rd2+64];
	ld.shared.f64 	%fd13, [%r4];
	fma.rn.f64 	%fd14, %fd12, %fd13, 0d0000000000000000;
	ld.global.f64 	%fd15, [%rd2+40];
	ld.shared.f64 	%fd16, [%r4+8];
	fma.rn.f64 	%fd17, %fd15, %fd16, %fd14;
	ld.global.f64 	%fd18, [%rd2+16];
	ld.shared.f64 	%fd19, [%r4+16];
	fma.rn.f64 	%fd20, %fd18, %fd19, %fd17;
	ld.global.f64 	%fd21, [%rd2+56];
	ld.shared.f64 	%fd22, [%r4+272];
	fma.rn.f64 	%fd23, %fd21, %fd22, %fd20;
	ld.global.f64 	%fd24, [%rd2+32];
	ld.shared.f64 	%fd25, [%r4+280];
	fma.rn.f64 	%fd26, %fd24, %fd25, %fd23;
	ld.global.f64 	%fd27, [%rd2+8];
	ld.shared.f64 	%fd28, [%r4+288];
	fma.rn.f64 	%fd29, %fd27, %fd28, %fd26;
	ld.global.f64 	%fd30, [%rd2+48];
	ld.shared.f64 	%fd31, [%r4+544];
	fma.rn.f64 	%fd32, %fd30, %fd31, %fd29;
	ld.global.f64 	%fd33, [%rd2+24];
	ld.shared.f64 	%fd34, [%r4+552];
	fma.rn.f64 	%fd35, %fd33, %fd34, %fd32;
	ld.global.f64 	%fd36, [%rd2];
	ld.shared.f64 	%fd37, [%r4+560];
	fma.rn.f64 	%fd3, %fd36, %fd37, %fd35;
	bar.sync 	0;
	mov.f64 	%fd92, 0d0000000000000000;
	not.pred 	%p3, %p1;
	@%p3 bra 	$L__BB0_4;
	add.s32 	%r21, %r5, 1052676;
	mul.wide.u32 	%rd10, %r21, 8;
	add.s64 	%rd11, %rd1, %rd10;
	ld.global.f64 	%fd92, [%rd11];
$L__BB0_4:
	st.shared.f64 	[%r4], %fd92;
	bar.sync 	0;
	ld.global.f64 	%fd39, [%rd2+136];
	ld.shared.f64 	%fd40, [%r4];
	fma.rn.f64 	%fd41, %fd39, %fd40, %fd3;
	ld.global.f64 	%fd42, [%rd2+112];
	ld.shared.f64 	%fd43, [%r4+8];
	fma.rn.f64 	%fd44, %fd42, %fd43, %fd41;
	ld.global.f64 	%fd45, [%rd2+88];
	ld.shared.f64 	%fd46, [%r4+16];
	fma.rn.f64 	%fd47, %fd45, %fd46, %fd44;
	ld.global.f64 	%fd48, [%rd2+128];
	ld.shared.f64 	%fd49, [%r4+272];
	fma.rn.f64 	%fd50, %fd48, %fd49, %fd47;
	ld.global.f64 	%fd51, [%rd2+104];
	ld.shared.f64 	%fd52, [%r4+280];
	fma.rn.f64 	%fd53, %fd51, %fd52, %fd50;
	ld.global.f64 	%fd54, [%rd2+80];
	ld.shared.f64 	%fd55, [%r4+288];
	fma.rn.f64 	%fd56, %fd54, %fd55, %fd53;
	ld.global.f64 	%fd57, [%rd2+120];
	ld.shared.f64 	%fd58, [%r4+544];
	fma.rn.f64 	%fd59, %fd57, %fd58, %fd56;
	ld.global.f64 	%fd60, [%rd2+96];
	ld.shared.f64 	%fd61, [%r4+552];
	fma.rn.f64 	%fd62, %fd60, %fd61, %fd59;
	ld.global.f64 	%fd63, [%rd2+72];
	ld.shared.f64 	%fd64, [%r4+560];
	fma.rn.f64 	%fd6, %fd63, %fd64, %fd62;
	bar.sync 	0;
	mov.f64 	%fd93, 0d0000000000000000;
	@%p3 bra 	$L__BB0_6;
	add.s32 	%r22, %r5, 2105352;
	mul.wide.u32 	%rd12, %r22, 8;
	add.s64 	%rd13, %rd1, %rd12;
	ld.global.f64 	%fd93, [%rd13];
$L__BB0_6:
	st.shared.f64 	[%r4], %fd93;
	bar.sync 	0;
	ld.global.f64 	%fd65, [%rd2+208];
	ld.shared.f64 	%fd66, [%r4];
	fma.rn.f64 	%fd67, %fd65, %fd66, %fd6;
	ld.global.f64 	%fd68, [%rd2+184];
	ld.shared.f64 	%fd69, [%r4+8];
	fma.rn.f64 	%fd70, %fd68, %fd69, %fd67;
	ld.global.f64 	%fd71, [%rd2+160];
	ld.shared.f64 	%fd72, [%r4+16];
	fma.rn.f64 	%fd73, %fd71, %fd72, %fd70;
	ld.global.f64 	%fd74, [%rd2+200];
	ld.shared.f64 	%fd75, [%r4+272];
	fma.rn.f64 	%fd76, %fd74, %fd75, %fd73;
	ld.global.f64 	%fd77, [%rd2+176];
	ld.shared.f64 	%fd78, [%r4+280];
	fma.rn.f64 	%fd79, %fd77, %fd78, %fd76;
	ld.global.f64 	%fd80, [%rd2+152];
	ld.shared.f64 	%fd81, [%r4+288];
	fma.rn.f64 	%fd82, %fd80, %fd81, %fd79;
	ld.global.f64 	%fd83, [%rd2+192];
	ld.shared.f64 	%fd84, [%r4+544];
	fma.rn.f64 	%fd85, %fd83, %fd84, %fd82;
	ld.global.f64 	%fd86, [%rd2+168];
	ld.shared.f64 	%fd87, [%r4+552];
	fma.rn.f64 	%fd88, %fd86, %fd87, %fd85;
	ld.global.f64 	%fd89, [%rd2+144];
	ld.shared.f64 	%fd90, [%r4+560];
	fma.rn.f64 	%fd9, %fd89, %fd90, %fd88;
	bar.sync 	0;
	max.u32 	%r23, %r1, %r12;
	setp.gt.u32 	%p5, %r23, 1023;
	@%p5 bra 	$L__BB0_8;
	shl.b32 	%r24, %r3, 20;
	shl.b32 	%r25, %r1, 10;
	add.s32 	%r26, %r12, %r24;
	add.s32 	%r27, %r26, %r25;
	cvta.to.global.u64 	%rd14, %rd4;
	mul.wide.u32 	%rd15, %r27, 8;
	add.s64 	%rd16, %rd14, %rd15;
	st.global.f64 	[%rd16], %fd9;
$L__BB0_8:
	ret;

}


// ===== COMPILED SASS (sm_100) =====

	.target	sm_100

	.elftype	@"ET_EXEC"


//--------------------- .note.nv.tkinfo           --------------------------
	.section	.note.nv.tkinfo,"",@"SHT_NOTE"
	.sectionflags	@"SHF_NOTE_NV_TKINFO"
	.tkinfo
        /*0018*/ 	.word	0x00000002
        /*0030*/ 	.string	""
        /*0030*/ 	.string	"ptxas"
        /*0030*/ 	.string	"Cuda compilation tools, release 13.0, V13.0.88"
        /*0030*/ 	.string	"Build cuda_13.0.r13.0/compiler.36424714_0"
        /*0030*/ 	.string	"-arch sm_100 -m 64 "



//--------------------- .note.nv.cuinfo           --------------------------
	.section	.note.nv.cuinfo,"",@"SHT_NOTE"
	.sectionflags	@"SHF_NOTE_NV_CUINFO"
        /*0018*/ 	.short	0x0002
        /*001a*/ 	.short	0x0064
        /*001c*/ 	.short	0x0082
	.zero		2


//--------------------- .nv.info                  --------------------------
	.section	.nv.info,"",@"SHT_CUDA_INFO"
	.align	4


	//----- nvinfo : EIATTR_REGCOUNT
	.align		4
        /*0000*/ 	.byte	0x04, 0x2f
        /*0002*/ 	.short	(.L_1 - .L_0)
	.align		4
.L_0:
        /*0004*/ 	.word	index@(_Z14compute_sharedPdS_S_)
        /*0008*/ 	.word	0x00000020


	//----- nvinfo : EIATTR_FRAME_SIZE
	.align		4
.L_1:
        /*000c*/ 	.byte	0x04, 0x11
        /*000e*/ 	.short	(.L_3 - .L_2)
	.align		4
.L_2:
        /*0010*/ 	.word	index@(_Z14compute_sharedPdS_S_)
        /*0014*/ 	.word	0x00000000


	//----- nvinfo : EIATTR_MIN_STACK_SIZE
	.align		4
.L_3:
        /*0018*/ 	.byte	0x04, 0x12
        /*001a*/ 	.short	(.L_5 - .L_4)
	.align		4
.L_4:
        /*001c*/ 	.word	index@(_Z14compute_sharedPdS_S_)
        /*0020*/ 	.word	0x00000000
.L_5:


//--------------------- .nv.compat                --------------------------
	.section	.nv.compat,"",@"SHT_CUDA_COMPAT_INFO"
	.align	4
        /*0000*/ 	.byte	0x02, 0x09, 0x00, 0x00, 0x02, 0x02, 0x01, 0x00, 0x02, 0x05, 0x05, 0x00, 0x03, 0x07, 0x01, 0x01
        /*0010*/ 	.byte	0x02, 0x03, 0x00, 0x00, 0x02, 0x06, 0x01, 0x00, 0x04, 0x0b, 0x08, 0x00, 0x01, 0x00, 0x00, 0x00
        /*0020*/ 	.byte	0x00, 0x00, 0x00, 0x00


//--------------------- .nv.info._Z14compute_sharedPdS_S_ --------------------------
	.section	.nv.info._Z14compute_sharedPdS_S_,"",@"SHT_CUDA_INFO"
	.sectionflags	@""
	.align	4


	//----- nvinfo : EIATTR_CUDA_API_VERSION
	.align		4
        /*0000*/ 	.byte	0x04, 0x37
        /*0002*/ 	.short	(.L_7 - .L_6)
.L_6:
        /*0004*/ 	.word	0x00000082


	//----- nvinfo : EIATTR_KPARAM_INFO
	.align		4
.L_7:
        /*0008*/ 	.byte	0x04, 0x17
        /*000a*/ 	.short	(.L_9 - .L_8)
.L_8:
        /*000c*/ 	.word	0x00000000
        /*0010*/ 	.short	0x0002
        /*0012*/ 	.short	0x0010
        /*0014*/ 	.byte	0x00, 0xf5, 0x21, 0x00


	//----- nvinfo : EIATTR_KPARAM_INFO
	.align		4
.L_9:
        /*0018*/ 	.byte	0x04, 0x17
        /*001a*/ 	.short	(.L_11 - .L_10)
.L_10:
        /*001c*/ 	.word	0x00000000
        /*0020*/ 	.short	0x0001
        /*0022*/ 	.short	0x0008
        /*0024*/ 	.byte	0x00, 0xf5, 0x21, 0x00


	//----- nvinfo : EIATTR_KPARAM_INFO
	.align		4
.L_11:
        /*0028*/ 	.byte	0x04, 0x17
        /*002a*/ 	.short	(.L_13 - .L_12)
.L_12:
        /*002c*/ 	.word	0x00000000
        /*0030*/ 	.short	0x0000
        /*0032*/ 	.short	0x0000
        /*0034*/ 	.byte	0x00, 0xf5, 0x21, 0x00


	//----- nvinfo : EIATTR_SPARSE_MMA_MASK
	.align		4
.L_13:
        /*0038*/ 	.byte	0x03, 0x50
        /*003a*/ 	.short	0x0000


	//----- nvinfo : EIATTR_MAXREG_COUNT
	.align		4
        /*003c*/ 	.byte	0x03, 0x1b
        /*003e*/ 	.short	0x00ff


	//----- nvinfo : EIATTR_NUM_BARRIERS
	.align		4
        /*0040*/ 	.byte	0x02, 0x4c
        /*0042*/ 	.byte	0x01
	.zero		1


	//----- nvinfo : EIATTR_MERCURY_ISA_VERSION
	.align		4
        /*0044*/ 	.byte	0x03, 0x5f
        /*0046*/ 	.short	0x0101


	//----- nvinfo : EIATTR_VRC_CTA_INIT_COUNT
	.align		4
        /*0048*/ 	.byte	0x02, 0x4a
	.zero		1
	.zero		1


	//----- nvinfo : EIATTR_EXIT_INSTR_OFFSETS
	.align		4
        /*004c*/ 	.byte	0x04, 0x1c
        /*004e*/ 	.short	(.L_15 - .L_14)


	//   ....[0]....
.L_14:
        /*0050*/ 	.word	0x000007e0


	//   ....[1]....
        /*0054*/ 	.word	0x00000870


	//----- nvinfo : EIATTR_CBANK_PARAM_SIZE
	.align		4
.L_15:
        /*0058*/ 	.byte	0x03, 0x19
        /*005a*/ 	.short	0x0018


	//----- nvinfo : EIATTR_PARAM_CBANK
	.align		4
        /*005c*/ 	.byte	0x04, 0x0a
        /*005e*/ 	.short	(.L_17 - .L_16)
	.align		4
.L_16:
        /*0060*/ 	.word	index@(.nv.constant0._Z14compute_sharedPdS_S_)
        /*0064*/ 	.short	0x0380
        /*0066*/ 	.short	0x0018


	//----- nvinfo : EIATTR_SW_WAR
	.align		4
.L_17:
        /*0068*/ 	.byte	0x04, 0x36
        /*006a*/ 	.short	(.L_19 - .L_18)
.L_18:
        /*006c*/ 	.word	0x00000008
.L_19:


//--------------------- .nv.callgraph             --------------------------
	.section	.nv.callgraph,"",@"SHT_CUDA_CALLGRAPH"
	.align	4
	.sectionentsize	8
	.align		4
        /*0000*/ 	.word	0x00000000
	.align		4
        /*0004*/ 	.word	0xffffffff
	.align		4
        /*0008*/ 	.word	0x00000000
	.align		4
        /*000c*/ 	.word	0xfffffffe
	.align		4
        /*0010*/ 	.word	0x00000000
	.align		4
        /*0014*/ 	.word	0xfffffffd
	.align		4
        /*0018*/ 	.word	0x00000000
	.align		4
        /*001c*/ 	.word	0xfffffffc


//--------------------- .text._Z14compute_sharedPdS_S_ --------------------------
	.section	.text._Z14compute_sharedPdS_S_,"ax",@progbits
	.align	128
        .global         _Z14compute_sharedPdS_S_
        .type           _Z14compute_sharedPdS_S_,@function
        .size           _Z14compute_sharedPdS_S_,(.L_x_1 - _Z14compute_sharedPdS_S_)
        .other          _Z14compute_sharedPdS_S_,@"STO_CUDA_ENTRY STV_DEFAULT"
_Z14compute_sharedPdS_S_:
.text._Z14compute_sharedPdS_S_:
[----:B------:R-:W-:Y:S01]  /*0000*/  LDC R1, c[0x0][0x37c] ;  /* 0x0000df00ff017b82 */ /* 0x000fe20000000800 */
[----:B------:R-:W0:Y:S01]  /*0010*/  S2R R0, SR_CTAID.Y ;  /* 0x0000000000007919 */ /* 0x000e220000002600 */
[----:B------:R-:W1:Y:S01]  /*0020*/  LDCU.64 UR4, c[0x0][0x358] ;  /* 0x00006b00ff0477ac */ /* 0x000e620008000a00 */
[----:B------:R-:W-:Y:S01]  /*0030*/  CS2R R28, SRZ ;  /* 0x00000000001c7805 */ /* 0x000fe2000001ff00 */
[----:B------:R-:W0:Y:S04]  /*0040*/  S2R R13, SR_TID.Y ;  /* 0x00000000000d7919 */ /* 0x000e280000002200 */
[----:B------:R-:W2:Y:S01]  /*0050*/  LDC.64 R6, c[0x0][0x388] ;  /* 0x0000e200ff067b82 */ /* 0x000ea20000000a00 */
[----:B------:R-:W3:Y:S01]  /*0060*/  S2R R3, SR_CTAID.X ;  /* 0x0000000000037919 */ /* 0x000ee20000002500 */
[----:B------:R-:W3:Y:S01]  /*0070*/  S2R R10, SR_TID.X ;  /* 0x00000000000a7919 */ /* 0x000ee20000002100 */
[----:B0-----:R-:W-:-:S04]  /*0080*/  IMAD R0, R0, 0x20, R13 ;  /* 0x0000002000007824 */ /* 0x001fc800078e020d */
[----:B------:R-:W-:Y:S01]  /*0090*/  VIADD R2, R0, 0xffffffff ;  /* 0xffffffff00027836 */ /* 0x000fe20000000000 */
[----:B---3--:R-:W-:-:S04]  /*00a0*/  LEA R3, R3, R10, 0x5 ;  /* 0x0000000a03037211 */ /* 0x008fc800078e28ff */
[C-C-:B------:R-:W-:Y:S01]  /*00b0*/  VIADDMNMX.U32 R26, R3.reuse, 0xffffffff, R2.reuse, !PT ;  /* 0xffffffff031a7846 */ /* 0x140fe20007800002 */
[----:B------:R-:W-:-:S03]  /*00c0*/  IMAD R2, R3, 0x402, R2 ;  /* 0x0000040203027824 */ /* 0x000fc600078e0202 */
[----:B------:R-:W-:Y:S02]  /*00d0*/  ISETP.GT.U32.AND P0, PT, R26, 0x3ff, PT ;  /* 0x000003ff1a00780c */ /* 0x000fe40003f04070 */
[----:B------:R-:W-:-:S11]  /*00e0*/  IADD3 R5, PT, PT, R2, -0x402, RZ ;  /* 0xfffffbfe02057810 */ /* 0x000fd60007ffe0ff */
[----:B------:R-:W0:Y:S02]  /*00f0*/  @!P0 LDC.64 R8, c[0x0][0x380] ;  /* 0x0000e000ff088b82 */ /* 0x000e240000000a00 */
[----:B0-----:R-:W-:-:S05]  /*0100*/  @!P0 IMAD.WIDE.U32 R8, R5, 0x8, R8 ;  /* 0x0000000805088825 */ /* 0x001fca00078e0008 */
[----:B-1----:R-:W3:Y:S01]  /*0110*/  @!P0 LDG.E.64 R28, desc[UR4][R8.64] ;  /* 0x00000004081c8981 */ /* 0x002ee2000c1e1b00 */
[----:B------:R-:W-:Y:S01]  /*0120*/  MOV R4, 0x400 ;  /* 0x0000040000047802 */ /* 0x000fe20000000f00 */
[----:B------:R-:W0:Y:S01]  /*0130*/  S2R R11, SR_CgaCtaId ;  /* 0x00000000000b7919 */ /* 0x000e220000008800 */
[----:B------:R-:W1:Y:S02]  /*0140*/  S2R R5, SR_CTAID.Z ;  /* 0x0000000000057919 */ /* 0x000e640000002700 */
[----:B0-----:R-:W-:Y:S01]  /*0150*/  LEA R4, R11, R4, 0x18 ;  /* 0x000000040b047211 */ /* 0x001fe200078ec0ff */
[----:B-1----:R-:W-:-:S04]  /*0160*/  IMAD R11, R5, 0x1b, RZ ;  /* 0x0000001b050b7824 */ /* 0x002fc800078e02ff */
[----:B------:R-:W-:Y:S02]  /*0170*/  IMAD R4, R13, 0x110, R4 ;  /* 0x000001100d047824 */ /* 0x000fe400078e0204 */
[----:B--2---:R-:W-:-:S04]  /*0180*/  IMAD.WIDE.U32 R6, R11, 0x8, R6 ;  /* 0x000000080b067825 */ /* 0x004fc800078e0006 */
[----:B------:R-:W-:-:S05]  /*0190*/  IMAD R4, R10, 0x8, R4 ;  /* 0x000000080a047824 */ /* 0x000fca00078e0204 */
[----:B---3--:R-:W-:Y:S01]  /*01a0*/  STS.64 [R4], R28 ;  /* 0x0000001c04007388 */ /* 0x008fe20000000a00 */
[----:B------:R-:W-:Y:S06]  /*01b0*/  BAR.SYNC.DEFER_BLOCKING 0x0 ;  /* 0x0000000000007b1d */ /* 0x000fec0000010000 */
[----:B------:R-:W2:Y:S04]  /*01c0*/  LDG.E.64 R24, desc[UR4][R6.64+0x40] ;  /* 0x0000400406187981 */ /* 0x000ea8000c1e1b00 */
[----:B------:R-:W3:Y:S04]  /*01d0*/  LDG.E.64 R8, desc[UR4][R6.64+0x28] ;  /* 0x0000280406087981 */ /* 0x000ee8000c1e1b00 */
[----:B------:R-:W4:Y:S04]  /*01e0*/  LDG.E.64 R10, desc[UR4][R6.64+0x10] ;  /* 0x00001004060a7981 */ /* 0x000f28000c1e1b00 */
[----:B------:R-:W4:Y:S04]  /*01f0*/  LDG.E.64 R12, desc[UR4][R6.64+0x38] ;  /* 0x00003804060c7981 */ /* 0x000f28000c1e1b00 */
[----:B------:R-:W4:Y:S04]  /*0200*/  LDG.E.64 R14, desc[UR4][R6.64+0x20] ;  /* 0x00002004060e7981 */ /* 0x000f28000c1e1b00 */
[----:B------:R-:W4:Y:S01]  /*0210*/  LDG.E.64 R16, desc[UR4][R6.64+0x8] ;  /* 0x0000080406107981 */ /* 0x000f22000c1e1b00 */
[----:B------:R-:W-:-:S03]  /*0220*/  ISETP.GE.U32.AND P0, PT, R26, 0x400, PT ;  /* 0x000004001a00780c */ /* 0x000fc60003f06070 */
[----:B------:R-:W2:Y:S04]  /*0230*/  LDS.64 R22, [R4] ;  /* 0x0000000004167984 */ /* 0x000ea80000000a00 */
[----:B------:R-:W3:Y:S04]  /*0240*/  LDS.64 R18, [R4+0x8] ;  /* 0x0000080004127984 */ /* 0x000ee80000000a00 */
[----:B------:R-:W4:Y:S01]  /*0250*/  LDS.64 R20, [R4+0x10] ;  /* 0x0000100004147984 */ /* 0x000f220000000a00 */
[----:B--2---:R-:W-:-:S03]  /*0260*/  DFMA R22, R24, R22, RZ ;  /* 0x000000161816722b */ /* 0x004fc600000000ff */
[----:B------:R-:W0:Y:S05]  /*0270*/  LDS.64 R24, [R4+0x110] ;  /* 0x0001100004187984 */ /* 0x000e2a0000000a00 */
[----:B---3--:R-:W-:Y:S01]  /*0280*/  DFMA R18, R8, R18, R22 ;  /* 0x000000120812722b */ /* 0x008fe20000000016 */
[----:B------:R-:W1:Y:S04]  /*0290*/  LDS.64 R8, [R4+0x118] ;  /* 0x0001180004087984 */ /* 0x000e680000000a00 */
[----:B------:R-:W2:Y:S03]  /*02a0*/  LDS.64 R22, [R4+0x120] ;  /* 0x0001200004167984 */ /* 0x000ea60000000a00 */
[----:B----4-:R-:W-:Y:S01]  /*02b0*/  DFMA R18, R10, R20, R18 ;  /* 0x000000140a12722b */ /* 0x010fe20000000012 */
[----:B------:R-:W3:Y:S01]  /*02c0*/  @!P0 LDC.64 R10, c[0x0][0x380] ;  /* 0x0000e000ff0a8b82 */ /* 0x000ee20000000a00 */
[----:B------:R-:W4:Y:S06]  /*02d0*/  LDG.E.64 R20, desc[UR4][R6.64+0x18] ;  /* 0x0000180406147981 */ /* 0x000f2c000c1e1b00 */
[----:B0-----:R-:W-:-:S02]  /*02e0*/  DFMA R12, R12, R24, R18 ;  /* 0x000000180c0c722b */ /* 0x001fc40000000012 */
[----:B------:R-:W4:Y:S06]  /*02f0*/  LDG.E.64 R18, desc[UR4][R6.64+0x30] ;  /* 0x0000300406127981 */ /* 0x000f2c000c1e1b00 */
[----:B-1----:R-:W-:Y:S01]  /*0300*/  DFMA R12, R14, R8, R12 ;  /* 0x000000080e0c722b */ /* 0x002fe2000000000c */
[----:B------:R-:W-:Y:S01]  /*0310*/  LDS.64 R14, [R4+0x228] ;  /* 0x00022800040e7984 */ /* 0x000fe20000000a00 */
[----:B------:R-:W-:-:S06]  /*0320*/  @!P0 IADD3 R9, PT, PT, R2, 0x100c02, RZ ;  /* 0x00100c0202098810 */ /* 0x000fcc0007ffe0ff */
[----:B--2---:R-:W-:Y:S01]  /*0330*/  DFMA R24, R16, R22, R12 ;  /* 0x000000161018722b */ /* 0x004fe2000000000c */
[----:B---3--:R-:W-:Y:S01]  /*0340*/  @!P0 IMAD.WIDE.U32 R10, R9, 0x8, R10 ;  /* 0x00000008090a8825 */ /* 0x008fe200078e000a */
[----:B------:R-:W4:Y:S01]  /*0350*/  LDS.64 R12, [R4+0x220] ;  /* 0x00022000040c7984 */ /* 0x000f220000000a00 */
[----:B------:R-:W-:-:S03]  /*0360*/  CS2R R8, SRZ ;  /* 0x0000000000087805 */ /* 0x000fc6000001ff00 */
[----:B------:R-:W0:Y:S04]  /*0370*/  LDS.64 R16, [R4+0x230] ;  /* 0x0002300004107984 */ /* 0x000e280000000a00 */
[----:B------:R-:W0:Y:S01]  /*0380*/  LDG.E.64 R22, desc[UR4][R6.64] ;  /* 0x0000000406167981 */ /* 0x000e22000c1e1b00 */
[----:B------:R-:W-:Y:S06]  /*0390*/  BAR.SYNC.DEFER_BLOCKING 0x0 ;  /* 0x0000000000007b1d */ /* 0x000fec0000010000 */
[----:B------:R-:W2:Y:S04]  /*03a0*/  @!P0 LDG.E.64 R8, desc[UR4][R10.64] ;  /* 0x000000040a088981 */ /* 0x000ea8000c1e1b00 */
[----:B--2---:R-:W-:Y:S01]  /*03b0*/  STS.64 [R4], R8 ;  /* 0x0000000804007388 */ /* 0x004fe20000000a00 */
[----:B------:R-:W-:Y:S06]  /*03c0*/  BAR.SYNC.DEFER_BLOCKING 0x0 ;  /* 0x0000000000007b1d */ /* 0x000fec0000010000 */
[----:B------:R-:W2:Y:S04]  /*03d0*/  LDG.E.64 R28, desc[UR4][R6.64+0x88] ;  /* 0x00008804061c7981 */ /* 0x000ea8000c1e1b00 */
[----:B------:R-:W3:Y:S01]  /*03e0*/  LDG.E.64 R26, desc[UR4][R6.64+0x70] ;  /* 0x00007004061a7981 */ /* 0x000ee2000c1e1b00 */
[----:B----4-:R-:W-:-:S03]  /*03f0*/  DFMA R24, R18, R12, R24 ;  /* 0x0000000c1218722b */ /* 0x010fc60000000018 */
[----:B------:R-:W4:Y:S04]  /*0400*/  LDG.E.64 R18, desc[UR4][R6.64+0x58] ;  /* 0x0000580406127981 */ /* 0x000f28000c1e1b00 */
[----:B------:R-:W4:Y:S01]  /*0410*/  LDG.E.64 R12, desc[UR4][R6.64+0x80] ;  /* 0x00008004060c7981 */ /* 0x000f22000c1e1b00 */
[----:B------:R-:W-:-:S03]  /*0420*/  DFMA R24, R20, R14, R24 ;  /* 0x0000000e1418722b */ /* 0x000fc60000000018 */
[----:B------:R-:W4:Y:S04]  /*0430*/  LDG.E.64 R20, desc[UR4][R6.64+0x68] ;  /* 0x0000680406147981 */ /* 0x000f28000c1e1b00 */
[----:B------:R-:W4:Y:S04]  /*0440*/  LDG.E.64 R14, desc[UR4][R6.64+0x50] ;  /* 0x00005004060e7981 */ /* 0x000f28000c1e1b00 */
[----:B------:R-:W2:Y:S01]  /*0450*/  LDS.64 R8, [R4] ;  /* 0x0000000004087984 */ /* 0x000ea20000000a00 */
[----:B0-----:R-:W-:-:S03]  /*0460*/  DFMA R22, R22, R16, R24 ;  /* 0x000000101616722b */ /* 0x001fc60000000018 */
[----:B------:R-:W3:Y:S04]  /*0470*/  LDS.64 R16, [R4+0x8] ;  /* 0x0000080004107984 */ /* 0x000ee80000000a00 */
[----:B------:R-:W4:Y:S01]  /*0480*/  LDS.64 R10, [R4+0x10] ;  /* 0x00001000040a7984 */ /* 0x000f220000000a00 */
[----:B------:R-:W-:Y:S01]  /*0490*/  CS2R R24, SRZ ;  /* 0x0000000000187805 */ /* 0x000fe2000001ff00 */
[----:B--2---:R-:W-:Y:S02]  /*04a0*/  DFMA R28, R28, R8, R22 ;  /* 0x000000081c1c722b */ /* 0x004fe40000000016 */
[----:B------:R-:W0:Y:S04]  /*04b0*/  LDS.64 R8, [R4+0x110] ;  /* 0x0001100004087984 */ /* 0x000e280000000a00 */
[----:B------:R-:W1:Y:S02]  /*04c0*/  LDS.64 R22, [R4+0x118] ;  /* 0x0001180004167984 */ /* 0x000e640000000a00 */
[----:B---3--:R-:W-:-:S02]  /*04d0*/  DFMA R26, R26, R16, R28 ;  /* 0x000000101a1a722b */ /* 0x008fc4000000001c */
[----:B------:R-:W2:Y:S06]  /*04e0*/  LDS.64 R16, [R4+0x120] ;  /* 0x0001200004107984 */ /* 0x000eac0000000a00 */
[----:B----4-:R-:W-:Y:S01]  /*04f0*/  DFMA R18, R18, R10, R26 ;  /* 0x0000000a1212722b */ /* 0x010fe2000000001a */
[----:B------:R-:W3:Y:S07]  /*0500*/  @!P0 LDC.64 R10, c[0x0][0x380] ;  /* 0x0000e000ff0a8b82 */ /* 0x000eee0000000a00 */
[----:B0-----:R-:W-:Y:S01]  /*0510*/  DFMA R8, R12, R8, R18 ;  /* 0x000000080c08722b */ /* 0x001fe20000000012 */
[----:B------:R-:W4:Y:S04]  /*0520*/  LDG.E.64 R12, desc[UR4][R6.64+0x78] ;  /* 0x00007804060c7981 */ /* 0x000f28000c1e1b00 */
[----:B------:R-:W-:Y:S03]  /*0530*/  LDS.64 R18, [R4+0x230] ;  /* 0x0002300004127984 */ /* 0x000fe60000000a00 */
[----:B-1----:R-:W-:Y:S01]  /*0540*/  DFMA R8, R20, R22, R8 ;  /* 0x000000161408722b */ /* 0x002fe20000000008 */
[----:B------:R-:W-:Y:S01]  /*0550*/  @!P0 VIADD R23, R2, 0x201c06 ;  /* 0x00201c0602178836 */ /* 0x000fe20000000000 */
[----:B------:R-:W-:Y:S03]  /*0560*/  LDS.64 R20, [R4+0x228] ;  /* 0x0002280004147984 */ /* 0x000fe60000000a00 */
[----:B---3--:R-:W-:-:S03]  /*0570*/  @!P0 IMAD.WIDE.U32 R22, R23, 0x8, R10 ;  /* 0x0000000817168825 */ /* 0x008fc600078e000a */
[----:B--2---:R-:W-:Y:S01]  /*0580*/  DFMA R16, R14, R16, R8 ;  /* 0x000000100e10722b */ /* 0x004fe20000000008 */
[----:B------:R-:W2:Y:S04]  /*0590*/  LDG.E.64 R10, desc[UR4][R6.64+0x48] ;  /* 0x00004804060a7981 */ /* 0x000ea8000c1e1b00 */
[----:B------:R-:W4:Y:S04]  /*05a0*/  LDS.64 R14, [R4+0x220] ;  /* 0x00022000040e7984 */ /* 0x000f280000000a00 */
[----:B------:R-:W3:Y:S01]  /*05b0*/  LDG.E.64 R8, desc[UR4][R6.64+0x60] ;  /* 0x0000600406087981 */ /* 0x000ee2000c1e1b00 */
[----:B------:R-:W-:Y:S06]  /*05c0*/  BAR.SYNC.DEFER_BLOCKING 0x0 ;  /* 0x0000000000007b1d */ /* 0x000fec0000010000 */
[----:B------:R-:W4:Y:S04]  /*05d0*/  @!P0 LDG.E.64 R24, desc[UR4][R22.64] ;  /* 0x0000000416188981 */ /* 0x000f28000c1e1b00 */
[----:B----4-:R0:W-:Y:S01]  /*05e0*/  STS.64 [R4], R24 ;  /* 0x0000001804007388 */ /* 0x0101e20000000a00 */
[----:B------:R-:W-:Y:S06]  /*05f0*/  BAR.SYNC.DEFER_BLOCKING 0x0 ;  /* 0x0000000000007b1d */ /* 0x000fec0000010000 */
[----:B0-----:R-:W4:Y:S04]  /*0600*/  LDG.E.64 R24, desc[UR4][R6.64+0xd0] ;  /* 0x0000d00406187981 */ /* 0x001f28000c1e1b00 */
[----:B------:R-:W4:Y:S04]  /*0610*/  LDG.E.64 R26, desc[UR4][R6.64+0xb8] ;  /* 0x0000b804061a7981 */ /* 0x000f28000c1e1b00 */
[----:B------:R-:W4:Y:S01]  /*0620*/  LDG.E.64 R28, desc[UR4][R6.64+0xa0] ;  /* 0x0000a004061c7981 */ /* 0x000f22000c1e1b00 */
[----:B------:R-:W-:-:S03]  /*0630*/  DFMA R12, R12, R14, R16 ;  /* 0x0000000e0c0c722b */ /* 0x000fc60000000010 */
[----:B------:R-:W4:Y:S04]  /*0640*/  LDG.E.64 R16, desc[UR4][R6.64+0xc8] ;  /* 0x0000c80406107981 */ /* 0x000f28000c1e1b00 */
[----:B------:R-:W4:Y:S01]  /*0650*/  LDG.E.64 R14, desc[UR4][R6.64+0xb0] ;  /* 0x0000b004060e7981 */ /* 0x000f22000c1e1b00 */
[----:B---3--:R-:W-:-:S03]  /*0660*/  DFMA R20, R8, R20, R12 ;  /* 0x000000140814722b */ /* 0x008fc6000000000c */
[----:B------:R-:W3:Y:S04]  /*0670*/  LDG.E.64 R12, desc[UR4][R6.64+0x98] ;  /* 0x00009804060c7981 */ /* 0x000ee8000c1e1b00 */
[----:B------:R-:W4:Y:S01]  /*0680*/  LDS.64 R22, [R4] ;  /* 0x0000000004167984 */ /* 0x000f220000000a00 */
[----:B--2---:R-:W-:-:S03]  /*0690*/  DFMA R18, R10, R18, R20 ;  /* 0x000000120a12722b */ /* 0x004fc60000000014 */
[----:B------:R-:W5:Y:S04]  /*06a0*/  LDG.E.64 R8, desc[UR4][R6.64+0xc0] ;  /* 0x0000c00406087981 */ /* 0x000f68000c1e1b00 */
[----:B------:R-:W5:Y:S04]  /*06b0*/  LDG.E.64 R10, desc[UR4][R6.64+0xa8] ;  /* 0x0000a804060a7981 */ /* 0x000f68000c1e1b00 */
[----:B------:R0:W5:Y:S01]  /*06c0*/  LDG.E.64 R20, desc[UR4][R6.64+0x90] ;  /* 0x0000900406147981 */ /* 0x000162000c1e1b00 */
[----:B------:R-:W-:-:S03]  /*06d0*/  VIMNMX.U32 R2, PT, PT, R3, R0, !PT ;  /* 0x0000000003027248 */ /* 0x000fc60007fe0000 */
[----:B0-----:R-:W-:Y:S01]  /*06e0*/  LDS.64 R6, [R4+0x228] ;  /* 0x0002280004067984 */ /* 0x001fe20000000a00 */
[----:B------:R-:W-:Y:S01]  /*06f0*/  ISETP.GT.U32.AND P0, PT, R2, 0x3ff, PT ;  /* 0x000003ff0200780c */ /* 0x000fe20003f04070 */
[----:B----4-:R-:W-:Y:S02]  /*0700*/  DFMA R24, R24, R22, R18 ;  /* 0x000000161818722b */ /* 0x010fe40000000012 */
[----:B------:R-:W0:Y:S04]  /*0710*/  LDS.64 R22, [R4+0x8] ;  /* 0x0000080004167984 */ /* 0x000e280000000a00 */
[----:B------:R-:W1:Y:S02]  /*0720*/  LDS.64 R18, [R4+0x10] ;  /* 0x0000100004127984 */ /* 0x000e640000000a00 */
[----:B0-----:R-:W-:-:S02]  /*0730*/  DFMA R26, R26, R22, R24 ;  /* 0x000000161a1a722b */ /* 0x001fc40000000018 */
[----:B------:R-:W0:Y:S04]  /*0740*/  LDS.64 R24, [R4+0x110] ;  /* 0x0001100004187984 */ /* 0x000e280000000a00 */
[----:B------:R-:W2:Y:S02]  /*0750*/  LDS.64 R22, [R4+0x118] ;  /* 0x0001180004167984 */ /* 0x000ea40000000a00 */
[----:B-1----:R-:W-:Y:S02]  /*0760*/  DFMA R28, R28, R18, R26 ;  /* 0x000000121c1c722b */ /* 0x002fe4000000001a */
[----:B------:R-:W3:Y:S04]  /*0770*/  LDS.64 R26, [R4+0x120] ;  /* 0x00012000041a7984 */ /* 0x000ee80000000a00 */
[----:B------:R1:W4:Y:S02]  /*0780*/  LDS.64 R18, [R4+0x220] ;  /* 0x0002200004127984 */ /* 0x0003240000000a00 */
[----:B0-----:R-:W-:-:S08]  /*0790*/  DFMA R16, R16, R24, R28 ;  /* 0x000000181010722b */ /* 0x001fd0000000001c */
[----:B--2---:R-:W-:Y:S01]  /*07a0*/  DFMA R16, R14, R22, R16 ;  /* 0x000000160e10722b */ /* 0x004fe20000000010 */
[----:B------:R1:W0:Y:S07]  /*07b0*/  LDS.64 R14, [R4+0x230] ;  /* 0x00023000040e7984 */ /* 0x00022e0000000a00 */
[----:B---3--:R-:W-:Y:S01]  /*07c0*/  DFMA R16, R12, R26, R16 ;  /* 0x0000001a0c10722b */ /* 0x008fe20000000010 */
[----:B------:R-:W-:Y:S06]  /*07d0*/  BAR.SYNC.DEFER_BLOCKING 0x0 ;  /* 0x0000000000007b1d */ /* 0x000fec0000010000 */
[----:B-1--4-:R-:W-:Y:S05]  /*07e0*/  @P0 EXIT ;  /* 0x000000000000094d */ /* 0x012fea0003800000 */
[----:B------:R-:W1:Y:S01]  /*07f0*/  LDC.64 R12, c[0x0][0x390] ;  /* 0x0000e400ff0c7b82 */ /* 0x000e620000000a00 */
[----:B-----5:R-:W-:Y:S01]  /*0800*/  DFMA R8, R8, R18, R16 ;  /* 0x000000120808722b */ /* 0x020fe20000000010 */
[----:B------:R-:W-:-:S05]  /*0810*/  LEA R0, R5, R0, 0x14 ;  /* 0x0000000005007211 */ /* 0x000fca00078ea0ff */
[----:B------:R-:W-:Y:S02]  /*0820*/  IMAD R3, R3, 0x400, R0 ;  /* 0x0000040003037824 */ /* 0x000fe400078e0200 */
[----:B------:R-:W-:-:S08]  /*0830*/  DFMA R6, R10, R6, R8 ;  /* 0x000000060a06722b */ /* 0x000fd00000000008 */
[----:B0-----:R-:W-:Y:S01]  /*0840*/  DFMA R6, R20, R14, R6 ;  /* 0x0000000e1406722b */ /* 0x001fe20000000006 */
[----:B-1----:R-:W-:-:S06]  /*0850*/  IMAD.WIDE.U32 R12, R3, 0x8, R12 ;  /* 0x00000008030c7825 */ /* 0x002fcc00078e000c */
[----:B------:R-:W-:Y:S01]  /*0860*/  STG.E.64 desc[UR4][R12.64], R6 ;  /* 0x000000060c007986 */ /* 0x000fe2000c101b04 */
[----:B------:R-:W-:Y:S05]  /*0870*/  EXIT ;  /* 0x000000000000794d */ /* 0x000fea0003800000 */
.L_x_0:
[----:B------:R-:W-:-:S00]  /*0880*/  BRA `(.L_x_0) ;  /* 0xfffffffc00fc7947 */ /* 0x000fc0000383ffff */
[----:B------:R-:W-:-:S00]  /*0890*/  NOP ;  /* 0x0000000000007918 */ /* 0x000fc00000000000 */
        /* <DEDUP_REMOVED lines=14> */
.L_x_1:


//--------------------- .nv.shared._Z14compute_sharedPdS_S_ --------------------------
	.section	.nv.shared._Z14compute_sharedPdS_S_,"aw",@nobits
	.sectionflags	@""
	.align	8
.nv.shared._Z14compute_sharedPdS_S_:
	.zero		10272


//--------------------- .nv.shared.reserved.0     --------------------------
	.section	.nv.shared.reserved.0,"aw",@nobits
	.weak		__nv_reservedSMEM_offset_0_alias
	.size		__nv_reservedSMEM_offset_0_alias, 0, 64
	.other		__nv_reservedSMEM_offset_0_alias,@"STO_CUDA_RESERVED_SHARED STV_DEFAULT"
__nv_reservedSMEM_offset_0_alias:
	.zero		0
	.zero		64


//--------------------- .nv.constant0._Z14compute_sharedPdS_S_ --------------------------
	.section	.nv.constant0._Z14compute_sharedPdS_S_,"a",@progbits
	.sectionflags	@""
	.align	4
.nv.constant0._Z14compute_sharedPdS_S_:
	.zero		920


//--------------------- SYMBOLS --------------------------

	.type		.nv.reservedSmem.offset0,@object
	.size		.nv.reservedSmem.offset0,0x4
	.type		.nv.reservedSmem.cap,@object
	.size		.nv.reservedSmem.cap,0x4
